//
// Generated by NVIDIA NVVM Compiler
//
// Compiler Build ID: CL-36424714
// Cuda compilation tools, release 13.0, V13.0.88
// Based on NVVM 20.0.0
//

.version 9.0
.target sm_100
.address_size 64

	// .globl	_Z22matrix_multiply_kernelPfS_S_i

.visible .entry _Z22matrix_multiply_kernelPfS_S_i(
	.param .u64 .ptr .align 1 _Z22matrix_multiply_kernelPfS_S_i_param_0,
	.param .u64 .ptr .align 1 _Z22matrix_multiply_kernelPfS_S_i_param_1,
	.param .u64 .ptr .align 1 _Z22matrix_multiply_kernelPfS_S_i_param_2,
	.param .u32 _Z22matrix_multiply_kernelPfS_S_i_param_3
)
{
	.reg .pred 	%p<10>;
	.reg .b32 	%r<40>;
	.reg .b32 	%f<67>;
	.reg .b64 	%rd<67>;

	ld.param.u64 	%rd14, [_Z22matrix_multiply_kernelPfS_S_i_param_0];
	ld.param.u64 	%rd15, [_Z22matrix_multiply_kernelPfS_S_i_param_1];
	ld.param.u32 	%r18, [_Z22matrix_multiply_kernelPfS_S_i_param_3];
	cvta.to.global.u64 	%rd1, %rd15;
	cvta.to.global.u64 	%rd2, %rd14;
	mov.u32 	%r19, %ctaid.y;
	mov.u32 	%r20, %ntid.y;
	mov.u32 	%r21, %tid.y;
	mad.lo.s32 	%r1, %r19, %r20, %r21;
	mov.u32 	%r22, %ctaid.x;
	mov.u32 	%r23, %ntid.x;
	mov.u32 	%r24, %tid.x;
	mad.lo.s32 	%r2, %r22, %r23, %r24;
	max.s32 	%r25, %r1, %r2;
	setp.ge.s32 	%p1, %r25, %r18;
	@%p1 bra 	$L__BB0_13;
	mul.lo.s32 	%r3, %r18, %r1;
	and.b32  	%r4, %r18, 7;
	setp.lt.u32 	%p2, %r18, 8;
	mov.f32 	%f66, 0f00000000;
	mov.b32 	%r38, 0;
	@%p2 bra 	$L__BB0_4;
	and.b32  	%r38, %r18, 2147483640;
	neg.s32 	%r36, %r38;
	mul.wide.s32 	%rd16, %r18, 4;
	add.s64 	%rd3, %rd1, %rd16;
	shl.b32 	%r7, %r18, 3;
	mul.wide.s32 	%rd17, %r18, 8;
	add.s64 	%rd4, %rd1, %rd17;
	mul.wide.s32 	%rd18, %r18, 12;
	add.s64 	%rd5, %rd1, %rd18;
	mul.wide.s32 	%rd19, %r18, 16;
	add.s64 	%rd6, %rd1, %rd19;
	mul.wide.s32 	%rd20, %r18, 20;
	add.s64 	%rd7, %rd1, %rd20;
	mul.wide.s32 	%rd21, %r18, 24;
	add.s64 	%rd8, %rd1, %rd21;
	mul.wide.s32 	%rd22, %r18, 28;
	add.s64 	%rd9, %rd1, %rd22;
	mul.wide.u32 	%rd23, %r3, 4;
	add.s64 	%rd24, %rd23, %rd2;
	add.s64 	%rd66, %rd24, 16;
	mov.f32 	%f66, 0f00000000;
	mov.u32 	%r35, %r2;
$L__BB0_3:
	.pragma "nounroll";
	mul.wide.s32 	%rd25, %r35, 4;
	add.s64 	%rd26, %rd3, %rd25;
	add.s64 	%rd27, %rd4, %rd25;
	add.s64 	%rd28, %rd5, %rd25;
	add.s64 	%rd29, %rd6, %rd25;
	add.s64 	%rd30, %rd7, %rd25;
	add.s64 	%rd31, %rd8, %rd25;
	add.s64 	%rd32, %rd9, %rd25;
	add.s64 	%rd33, %rd1, %rd25;
	ld.global.f32 	%f16, [%rd66+-16];
	ld.global.f32 	%f17, [%rd33];
	fma.rn.f32 	%f18, %f16, %f17, %f66;
	ld.global.f32 	%f19, [%rd66+-12];
	ld.global.f32 	%f20, [%rd26];
	fma.rn.f32 	%f21, %f19, %f20, %f18;
	ld.global.f32 	%f22, [%rd66+-8];
	ld.global.f32 	%f23, [%rd27];
	fma.rn.f32 	%f24, %f22, %f23, %f21;
	ld.global.f32 	%f25, [%rd66+-4];
	ld.global.f32 	%f26, [%rd28];
	fma.rn.f32 	%f27, %f25, %f26, %f24;
	ld.global.f32 	%f28, [%rd66];
	ld.global.f32 	%f29, [%rd29];
	fma.rn.f32 	%f30, %f28, %f29, %f27;
	ld.global.f32 	%f31, [%rd66+4];
	ld.global.f32 	%f32, [%rd30];
	fma.rn.f32 	%f33, %f31, %f32, %f30;
	ld.global.f32 	%f34, [%rd66+8];
	ld.global.f32 	%f35, [%rd31];
	fma.rn.f32 	%f36, %f34, %f35, %f33;
	ld.global.f32 	%f37, [%rd66+12];
	ld.global.f32 	%f38, [%rd32];
	fma.rn.f32 	%f66, %f37, %f38, %f36;
	add.s32 	%r36, %r36, 8;
	add.s32 	%r35, %r35, %r7;
	add.s64 	%rd66, %rd66, 32;
	setp.ne.s32 	%p3, %r36, 0;
	@%p3 bra 	$L__BB0_3;
$L__BB0_4:
	setp.eq.s32 	%p4, %r4, 0;
	@%p4 bra 	$L__BB0_12;
	and.b32  	%r13, %r18, 3;
	setp.lt.u32 	%p5, %r4, 4;
	@%p5 bra 	$L__BB0_7;
	add.s32 	%r27, %r38, %r3;
	mul.wide.u32 	%rd34, %r27, 4;
	add.s64 	%rd35, %rd2, %rd34;
	ld.global.f32 	%f40, [%rd35];
	mad.lo.s32 	%r28, %r38, %r18, %r2;
	mul.wide.s32 	%rd36, %r28, 4;
	add.s64 	%rd37, %rd1, %rd36;
	ld.global.f32 	%f41, [%rd37];
	fma.rn.f32 	%f42, %f40, %f41, %f66;
	cvt.u64.u32 	%rd38, %r3;
	cvt.u64.u32 	%rd39, %r38;
	add.s64 	%rd40, %rd39, %rd38;
	shl.b64 	%rd41, %rd40, 2;
	add.s64 	%rd42, %rd2, %rd41;
	ld.global.f32 	%f43, [%rd42+4];
	mul.wide.s32 	%rd43, %r18, 4;
	add.s64 	%rd44, %rd37, %rd43;
	ld.global.f32 	%f44, [%rd44];
	fma.rn.f32 	%f45, %f43, %f44, %f42;
	ld.global.f32 	%f46, [%rd42+8];
	add.s64 	%rd45, %rd44, %rd43;
	ld.global.f32 	%f47, [%rd45];
	fma.rn.f32 	%f48, %f46, %f47, %f45;
	ld.global.f32 	%f49, [%rd42+12];
	add.s64 	%rd46, %rd45, %rd43;
	ld.global.f32 	%f50, [%rd46];
	fma.rn.f32 	%f66, %f49, %f50, %f48;
	add.s32 	%r38, %r38, 4;
$L__BB0_7:
	setp.eq.s32 	%p6, %r13, 0;
	@%p6 bra 	$L__BB0_12;
	setp.eq.s32 	%p7, %r13, 1;
	@%p7 bra 	$L__BB0_10;
	add.s32 	%r29, %r38, %r3;
	mul.wide.u32 	%rd47, %r29, 4;
	add.s64 	%rd48, %rd2, %rd47;
	ld.global.f32 	%f52, [%rd48];
	mad.lo.s32 	%r30, %r38, %r18, %r2;
	mul.wide.s32 	%rd49, %r30, 4;
	add.s64 	%rd50, %rd1, %rd49;
	ld.global.f32 	%f53, [%rd50];
	fma.rn.f32 	%f54, %f52, %f53, %f66;
	cvt.u64.u32 	%rd51, %r3;
	cvt.u64.u32 	%rd52, %r38;
	add.s64 	%rd53, %rd52, %rd51;
	shl.b64 	%rd54, %rd53, 2;
	add.s64 	%rd55, %rd2, %rd54;
	ld.global.f32 	%f55, [%rd55+4];
	mul.wide.s32 	%rd56, %r18, 4;
	add.s64 	%rd57, %rd50, %rd56;
	ld.global.f32 	%f56, [%rd57];
	fma.rn.f32 	%f66, %f55, %f56, %f54;
	add.s32 	%r38, %r38, 2;
$L__BB0_10:
	and.b32  	%r31, %r18, 1;
	setp.eq.b32 	%p8, %r31, 1;
	not.pred 	%p9, %p8;
	@%p9 bra 	$L__BB0_12;
	add.s32 	%r32, %r38, %r3;
	mul.wide.u32 	%rd58, %r32, 4;
	add.s64 	%rd59, %rd2, %rd58;
	ld.global.f32 	%f57, [%rd59];
	mad.lo.s32 	%r33, %r38, %r18, %r2;
	mul.wide.s32 	%rd60, %r33, 4;
	add.s64 	%rd61, %rd1, %rd60;
	ld.global.f32 	%f58, [%rd61];
	fma.rn.f32 	%f66, %f57, %f58, %f66;
$L__BB0_12:
	ld.param.u64 	%rd65, [_Z22matrix_multiply_kernelPfS_S_i_param_2];
	add.s32 	%r34, %r3, %r2;
	cvta.to.global.u64 	%rd62, %rd65;
	mul.wide.s32 	%rd63, %r34, 4;
	add.s64 	%rd64, %rd62, %rd63;
	st.global.f32 	[%rd64], %f66;
$L__BB0_13:
	ret;

}
	// .globl	_Z27matrix_multiply_rows_kernelPfS_S_iii
.visible .entry _Z27matrix_multiply_rows_kernelPfS_S_iii(
	.param .u64 .ptr .align 1 _Z27matrix_multiply_rows_kernelPfS_S_iii_param_0,
	.param .u64 .ptr .align 1 _Z27matrix_multiply_rows_kernelPfS_S_iii_param_1,
	.param .u64 .ptr .align 1 _Z27matrix_multiply_rows_kernelPfS_S_iii_param_2,
	.param .u32 _Z27matrix_multiply_rows_kernelPfS_S_iii_param_3,
	.param .u32 _Z27matrix_multiply_rows_kernelPfS_S_iii_param_4,
	.param .u32 _Z27matrix_multiply_rows_kernelPfS_S_iii_param_5
)
{
	.reg .pred 	%p<15>;
	.reg .b32 	%r<48>;
	.reg .b32 	%f<68>;
	.reg .b64 	%rd<53>;

	ld.param.u64 	%rd11, [_Z27matrix_multiply_rows_kernelPfS_S_iii_param_0];
	ld.param.u64 	%rd12, [_Z27matrix_multiply_rows_kernelPfS_S_iii_param_1];
	ld.param.u32 	%r20, [_Z27matrix_multiply_rows_kernelPfS_S_iii_param_3];
	ld.param.u32 	%r21, [_Z27matrix_multiply_rows_kernelPfS_S_iii_param_4];
	ld.param.u32 	%r22, [_Z27matrix_multiply_rows_kernelPfS_S_iii_param_5];
	cvta.to.global.u64 	%rd1, %rd12;
	cvta.to.global.u64 	%rd2, %rd11;
	mov.u32 	%r23, %ctaid.y;
	mov.u32 	%r24, %ntid.y;
	mov.u32 	%r25, %tid.y;
	mad.lo.s32 	%r26, %r23, %r24, %r25;
	mov.u32 	%r27, %ctaid.x;
	mov.u32 	%r28, %ntid.x;
	mov.u32 	%r29, %tid.x;
	mad.lo.s32 	%r1, %r27, %r28, %r29;
	add.s32 	%r30, %r21, %r26;
	setp.ge.s32 	%p1, %r26, %r22;
	setp.ge.s32 	%p2, %r30, %r20;
	or.pred  	%p3, %p1, %p2;
	setp.ge.s32 	%p4, %r1, %r20;
	or.pred  	%p5, %p4, %p3;
	@%p5 bra 	$L__BB1_14;
	setp.lt.s32 	%p6, %r20, 1;
	mov.f32 	%f67, 0f00000000;
	@%p6 bra 	$L__BB1_13;
	mul.lo.s32 	%r3, %r30, %r20;
	and.b32  	%r4, %r20, 7;
	setp.lt.u32 	%p7, %r20, 8;
	mov.f32 	%f67, 0f00000000;
	mov.b32 	%r46, 0;
	@%p7 bra 	$L__BB1_5;
	and.b32  	%r32, %r20, 2147483640;
	neg.s32 	%r44, %r32;
	mul.wide.u32 	%rd13, %r20, 4;
	add.s64 	%rd3, %rd1, %rd13;
	mul.wide.u32 	%rd14, %r20, 8;
	add.s64 	%rd4, %rd1, %rd14;
	mul.wide.u32 	%rd15, %r20, 12;
	add.s64 	%rd5, %rd1, %rd15;
	mul.wide.u32 	%rd16, %r20, 16;
	add.s64 	%rd6, %rd1, %rd16;
	mul.wide.u32 	%rd17, %r20, 20;
	add.s64 	%rd7, %rd1, %rd17;
	mul.wide.u32 	%rd18, %r20, 24;
	add.s64 	%rd8, %rd1, %rd18;
	mul.wide.u32 	%rd19, %r20, 28;
	add.s64 	%rd9, %rd1, %rd19;
	mov.f32 	%f67, 0f00000000;
	mov.u32 	%r42, %r3;
	mov.u32 	%r43, %r1;
$L__BB1_4:
	.pragma "nounroll";
	and.b32  	%r46, %r20, 2147483640;
	mul.wide.s32 	%rd20, %r43, 4;
	add.s64 	%rd21, %rd3, %rd20;
	add.s64 	%rd22, %rd4, %rd20;
	add.s64 	%rd23, %rd5, %rd20;
	add.s64 	%rd24, %rd6, %rd20;
	add.s64 	%rd25, %rd7, %rd20;
	add.s64 	%rd26, %rd8, %rd20;
	add.s64 	%rd27, %rd9, %rd20;
	add.s64 	%rd28, %rd1, %rd20;
	mul.wide.s32 	%rd29, %r42, 4;
	add.s64 	%rd30, %rd2, %rd29;
	ld.global.f32 	%f17, [%rd30];
	ld.global.f32 	%f18, [%rd28];
	fma.rn.f32 	%f19, %f17, %f18, %f67;
	ld.global.f32 	%f20, [%rd30+4];
	ld.global.f32 	%f21, [%rd21];
	fma.rn.f32 	%f22, %f20, %f21, %f19;
	ld.global.f32 	%f23, [%rd30+8];
	ld.global.f32 	%f24, [%rd22];
	fma.rn.f32 	%f25, %f23, %f24, %f22;
	ld.global.f32 	%f26, [%rd30+12];
	ld.global.f32 	%f27, [%rd23];
	fma.rn.f32 	%f28, %f26, %f27, %f25;
	ld.global.f32 	%f29, [%rd30+16];
	ld.global.f32 	%f30, [%rd24];
	fma.rn.f32 	%f31, %f29, %f30, %f28;
	ld.global.f32 	%f32, [%rd30+20];
	ld.global.f32 	%f33, [%rd25];
	fma.rn.f32 	%f34, %f32, %f33, %f31;
	ld.global.f32 	%f35, [%rd30+24];
	ld.global.f32 	%f36, [%rd26];
	fma.rn.f32 	%f37, %f35, %f36, %f34;
	ld.global.f32 	%f38, [%rd30+28];
	ld.global.f32 	%f39, [%rd27];
	fma.rn.f32 	%f67, %f38, %f39, %f37;
	add.s32 	%r44, %r44, 8;
	shl.b32 	%r33, %r20, 3;
	add.s32 	%r43, %r43, %r33;
	add.s32 	%r42, %r42, 8;
	setp.ne.s32 	%p8, %r44, 0;
	@%p8 bra 	$L__BB1_4;
$L__BB1_5:
	setp.eq.s32 	%p9, %r4, 0;
	@%p9 bra 	$L__BB1_13;
	and.b32  	%r14, %r20, 3;
	setp.lt.u32 	%p10, %r4, 4;
	@%p10 bra 	$L__BB1_8;
	add.s32 	%r34, %r46, %r3;
	mul.wide.s32 	%rd31, %r34, 4;
	add.s64 	%rd32, %rd2, %rd31;
	ld.global.f32 	%f41, [%rd32];
	mad.lo.s32 	%r35, %r46, %r20, %r1;
	mul.wide.s32 	%rd33, %r35, 4;
	add.s64 	%rd34, %rd1, %rd33;
	ld.global.f32 	%f42, [%rd34];
	fma.rn.f32 	%f43, %f41, %f42, %f67;
	ld.global.f32 	%f44, [%rd32+4];
	mul.wide.u32 	%rd35, %r20, 4;
	add.s64 	%rd36, %rd34, %rd35;
	ld.global.f32 	%f45, [%rd36];
	fma.rn.f32 	%f46, %f44, %f45, %f43;
	ld.global.f32 	%f47, [%rd32+8];
	add.s64 	%rd37, %rd36, %rd35;
	ld.global.f32 	%f48, [%rd37];
	fma.rn.f32 	%f49, %f47, %f48, %f46;
	ld.global.f32 	%f50, [%rd32+12];
	add.s64 	%rd38, %rd37, %rd35;
	ld.global.f32 	%f51, [%rd38];
	fma.rn.f32 	%f67, %f50, %f51, %f49;
	add.s32 	%r46, %r46, 4;
$L__BB1_8:
	setp.eq.s32 	%p11, %r14, 0;
	@%p11 bra 	$L__BB1_13;
	setp.eq.s32 	%p12, %r14, 1;
	@%p12 bra 	$L__BB1_11;
	add.s32 	%r36, %r46, %r3;
	mul.wide.s32 	%rd39, %r36, 4;
	add.s64 	%rd40, %rd2, %rd39;
	ld.global.f32 	%f53, [%rd40];
	mad.lo.s32 	%r37, %r46, %r20, %r1;
	mul.wide.s32 	%rd41, %r37, 4;
	add.s64 	%rd42, %rd1, %rd41;
	ld.global.f32 	%f54, [%rd42];
	fma.rn.f32 	%f55, %f53, %f54, %f67;
	ld.global.f32 	%f56, [%rd40+4];
	mul.wide.u32 	%rd43, %r20, 4;
	add.s64 	%rd44, %rd42, %rd43;
	ld.global.f32 	%f57, [%rd44];
	fma.rn.f32 	%f67, %f56, %f57, %f55;
	add.s32 	%r46, %r46, 2;
$L__BB1_11:
	and.b32  	%r38, %r20, 1;
	setp.eq.b32 	%p13, %r38, 1;
	not.pred 	%p14, %p13;
	@%p14 bra 	$L__BB1_13;
	add.s32 	%r39, %r46, %r3;
	mul.wide.s32 	%rd45, %r39, 4;
	add.s64 	%rd46, %rd2, %rd45;
	ld.global.f32 	%f58, [%rd46];
	mad.lo.s32 	%r40, %r46, %r20, %r1;
	mul.wide.s32 	%rd47, %r40, 4;
	add.s64 	%rd48, %rd1, %rd47;
	ld.global.f32 	%f59, [%rd48];
	fma.rn.f32 	%f67, %f58, %f59, %f67;
$L__BB1_13:
	ld.param.u64 	%rd52, [_Z27matrix_multiply_rows_kernelPfS_S_iii_param_2];
	mad.lo.s32 	%r41, %r30, %r20, %r1;
	cvta.to.global.u64 	%rd49, %rd52;
	mul.wide.s32 	%rd50, %r41, 4;
	add.s64 	%rd51, %rd49, %rd50;
	st.global.f32 	[%rd51], %f67;
$L__BB1_14:
	ret;

}


// ===== COMPILED SASS (sm_100) =====

	.target	sm_100

	.elftype	@"ET_EXEC"


//--------------------- .note.nv.tkinfo           --------------------------
	.section	.note.nv.tkinfo,"",@"SHT_NOTE"
	.sectionflags	@"SHF_NOTE_NV_TKINFO"
	.tkinfo
        /*0018*/ 	.word	0x00000002
        /*0030*/ 	.string	""
        /*0030*/ 	.string	"ptxas"
        /*0030*/ 	.string	"Cuda compilation tools, release 13.0, V13.0.88"
        /*0030*/ 	.string	"Build cuda_13.0.r13.0/compiler.36424714_0"
        /*0030*/ 	.string	"-arch sm_100 -m 64 "



//--------------------- .note.nv.cuinfo           --------------------------
	.section	.note.nv.cuinfo,"",@"SHT_NOTE"
	.sectionflags	@"SHF_NOTE_NV_CUINFO"
        /*0018*/ 	.short	0x0002
        /*001a*/ 	.short	0x0064
        /*001c*/ 	.short	0x0082
	.zero		2


//--------------------- .nv.info                  --------------------------
	.section	.nv.info,"",@"SHT_CUDA_INFO"
	.align	4


	//----- nvinfo : EIATTR_REGCOUNT
	.align		4
        /*0000*/ 	.byte	0x04, 0x2f
        /*0002*/ 	.short	(.L_1 - .L_0)
	.align		4
.L_0:
        /*0004*/ 	.word	index@(_Z22matrix_multiply_kernelPfS_S_i)
        /*0008*/ 	.word	0x0000001e


	//----- nvinfo : EIATTR_FRAME_SIZE
	.align		4
.L_1:
        /*000c*/ 	.byte	0x04, 0x11
        /*000e*/ 	.short	(.L_3 - .L_2)
	.align		4
.L_2:
        /*0010*/ 	.word	index@(_Z22matrix_multiply_kernelPfS_S_i)
        /*0014*/ 	.word	0x00000000


	//----- nvinfo : EIATTR_REGCOUNT
	.align		4
.L_3:
        /*0018*/ 	.byte	0x04, 0x2f
        /*001a*/ 	.short	(.L_5 - .L_4)
	.align		4
.L_4:
        /*001c*/ 	.word	index@(_Z27matrix_multiply_rows_kernelPfS_S_iii)
        /*0020*/ 	.word	0x0000001f


	//----- nvinfo : EIATTR_FRAME_SIZE
	.align		4
.L_5:
        /*0024*/ 	.byte	0x04, 0x11
        /*0026*/ 	.short	(.L_7 - .L_6)
	.align		4
.L_6:
        /*0028*/ 	.word	index@(_Z27matrix_multiply_rows_kernelPfS_S_iii)
        /*002c*/ 	.word	0x00000000


	//----- nvinfo : EIATTR_MIN_STACK_SIZE
	.align		4
.L_7:
        /*0030*/ 	.byte	0x04, 0x12
        /*0032*/ 	.short	(.L_9 - .L_8)
	.align		4
.L_8:
        /*0034*/ 	.word	index@(_Z27matrix_multiply_rows_kernelPfS_S_iii)
        /*0038*/ 	.word	0x00000000


	//----- nvinfo : EIATTR_MIN_STACK_SIZE
	.align		4
.L_9:
        /*003c*/ 	.byte	0x04, 0x12
        /*003e*/ 	.short	(.L_11 - .L_10)
	.align		4
.L_10:
        /*0040*/ 	.word	index@(_Z22matrix_multiply_kernelPfS_S_i)
        /*0044*/ 	.word	0x00000000
.L_11:


//--------------------- .nv.compat                --------------------------
	.section	.nv.compat,"",@"SHT_CUDA_COMPAT_INFO"
	.align	4
        /*0000*/ 	.byte	0x02, 0x09, 0x00, 0x00, 0x02, 0x02, 0x01, 0x00, 0x02, 0x05, 0x05, 0x00, 0x03, 0x07, 0x01, 0x01
        /*0010*/ 	.byte	0x02, 0x03, 0x00, 0x00, 0x02, 0x06, 0x01, 0x00, 0x04, 0x0b, 0x08, 0x00, 0x09, 0x00, 0x00, 0x00
        /*0020*/ 	.byte	0x00, 0x00, 0x00, 0x00


//--------------------- .nv.info._Z27matrix_multiply_rows_kernelPfS_S_iii --------------------------
	.section	.nv.info._Z27matrix_multiply_rows_kernelPfS_S_iii,"",@"SHT_CUDA_INFO"
	.sectionflags	@""
	.align	4


	//----- nvinfo : EIATTR_CUDA_API_VERSION
	.align		4
        /*0000*/ 	.byte	0x04, 0x37
        /*0002*/ 	.short	(.L_13 - .L_12)
.L_12:
        /*0004*/ 	.word	0x00000082


	//----- nvinfo : EIATTR_KPARAM_INFO
	.align		4
.L_13:
        /*0008*/ 	.byte	0x04, 0x17
        /*000a*/ 	.short	(.L_15 - .L_14)
.L_14:
        /*000c*/ 	.word	0x00000000
        /*0010*/ 	.short	0x0005
        /*0012*/ 	.short	0x0020
        /*0014*/ 	.byte	0x00, 0xf0, 0x11, 0x00


	//----- nvinfo : EIATTR_KPARAM_INFO
	.align		4
.L_15:
        /*0018*/ 	.byte	0x04, 0x17
        /*001a*/ 	.short	(.L_17 - .L_16)
.L_16:
        /*001c*/ 	.word	0x00000000
        /*0020*/ 	.short	0x0004
        /*0022*/ 	.short	0x001c
        /*0024*/ 	.byte	0x00, 0xf0, 0x11, 0x00


	//----- nvinfo : EIATTR_KPARAM_INFO
	.align		4
.L_17:
        /*0028*/ 	.byte	0x04, 0x17
        /*002a*/ 	.short	(.L_19 - .L_18)
.L_18:
        /*002c*/ 	.word	0x00000000
        /*0030*/ 	.short	0x0003
        /*0032*/ 	.short	0x0018
        /*0034*/ 	.byte	0x00, 0xf0, 0x11, 0x00


	//----- nvinfo : EIATTR_KPARAM_INFO
	.align		4
.L_19:
        /*0038*/ 	.byte	0x04, 0x17
        /*003a*/ 	.short	(.L_21 - .L_20)
.L_20:
        /*003c*/ 	.word	0x00000000
        /*0040*/ 	.short	0x0002
        /*0042*/ 	.short	0x0010
        /*0044*/ 	.byte	0x00, 0xf5, 0x21, 0x00


	//----- nvinfo : EIATTR_KPARAM_INFO
	.align		4
.L_21:
        /*0048*/ 	.byte	0x04, 0x17
        /*004a*/ 	.short	(.L_23 - .L_22)
.L_22:
        /*004c*/ 	.word	0x00000000
        /*0050*/ 	.short	0x0001
        /*0052*/ 	.short	0x0008
        /*0054*/ 	.byte	0x00, 0xf5, 0x21, 0x00


	//----- nvinfo : EIATTR_KPARAM_INFO
	.align		4
.L_23:
        /*0058*/ 	.byte	0x04, 0x17
        /*005a*/ 	.short	(.L_25 - .L_24)
.L_24:
        /*005c*/ 	.word	0x00000000
        /*0060*/ 	.short	0x0000
        /*0062*/ 	.short	0x0000
        /*0064*/ 	.byte	0x00, 0xf5, 0x21, 0x00


	//----- nvinfo : EIATTR_SPARSE_MMA_MASK
	.align		4
.L_25:
        /*0068*/ 	.byte	0x03, 0x50
        /*006a*/ 	.short	0x0000


	//----- nvinfo : EIATTR_MAXREG_COUNT
	.align		4
        /*006c*/ 	.byte	0x03, 0x1b
        /*006e*/ 	.short	0x00ff


	//----- nvinfo : EIATTR_MERCURY_ISA_VERSION
	.align		4
        /*0070*/ 	.byte	0x03, 0x5f
        /*0072*/ 	.short	0x0101


	//----- nvinfo : EIATTR_VRC_CTA_INIT_COUNT
	.align		4
        /*0074*/ 	.byte	0x02, 0x4a
	.zero		1
	.zero		1


	//----- nvinfo : EIATTR_EXIT_INSTR_OFFSETS
	.align		4
        /*0078*/ 	.byte	0x04, 0x1c
        /*007a*/ 	.short	(.L_27 - .L_26)


	//   ....[0]....
.L_26:
        /*007c*/ 	.word	0x000000f0


	//   ....[1]....
        /*0080*/ 	.word	0x00000a30


	//----- nvinfo : EIATTR_CBANK_PARAM_SIZE
	.align		4
.L_27:
        /*0084*/ 	.byte	0x03, 0x19
        /*0086*/ 	.short	0x0024


	//----- nvinfo : EIATTR_PARAM_CBANK
	.align		4
        /*0088*/ 	.byte	0x04, 0x0a
        /*008a*/ 	.short	(.L_29 - .L_28)
	.align		4
.L_28:
        /*008c*/ 	.word	index@(.nv.constant0._Z27matrix_multiply_rows_kernelPfS_S_iii)
        /*0090*/ 	.short	0x0380
        /*0092*/ 	.short	0x0024


	//----- nvinfo : EIATTR_SW_WAR
	.align		4
.L_29:
        /*0094*/ 	.byte	0x04, 0x36
        /*0096*/ 	.short	(.L_31 - .L_30)
.L_30:
        /*0098*/ 	.word	0x00000008
.L_31:


//--------------------- .nv.info._Z22matrix_multiply_kernelPfS_S_i --------------------------
	.section	.nv.info._Z22matrix_multiply_kernelPfS_S_i,"",@"SHT_CUDA_INFO"
	.sectionflags	@""
	.align	4


	//----- nvinfo : EIATTR_CUDA_API_VERSION
	.align		4
        /*0000*/ 	.byte	0x04, 0x37
        /*0002*/ 	.short	(.L_33 - .L_32)
.L_32:
        /*0004*/ 	.word	0x00000082


	//----- nvinfo : EIATTR_KPARAM_INFO
	.align		4
.L_33:
        /*0008*/ 	.byte	0x04, 0x17
        /*000a*/ 	.short	(.L_35 - .L_34)
.L_34:
        /*000c*/ 	.word	0x00000000
        /*0010*/ 	.short	0x0003
        /*0012*/ 	.short	0x0018
        /*0014*/ 	.byte	0x00, 0xf0, 0x11, 0x00


	//----- nvinfo : EIATTR_KPARAM_INFO
	.align		4
.L_35:
        /*0018*/ 	.byte	0x04, 0x17
        /*001a*/ 	.short	(.L_37 - .L_36)
.L_36:
        /*001c*/ 	.word	0x00000000
        /*0020*/ 	.short	0x0002
        /*0022*/ 	.short	0x0010
        /*0024*/ 	.byte	0x00, 0xf5, 0x21, 0x00


	//----- nvinfo : EIATTR_KPARAM_INFO
	.align		4
.L_37:
        /*0028*/ 	.byte	0x04, 0x17
        /*002a*/ 	.short	(.L_39 - .L_38)
.L_38:
        /*002c*/ 	.word	0x00000000
        /*0030*/ 	.short	0x0001
        /*0032*/ 	.short	0x0008
        /*0034*/ 	.byte	0x00, 0xf5, 0x21, 0x00


	//----- nvinfo : EIATTR_KPARAM_INFO
	.align		4
.L_39:
        /*0038*/ 	.byte	0x04, 0x17
        /*003a*/ 	.short	(.L_41 - .L_40)
.L_40:
        /*003c*/ 	.word	0x00000000
        /*0040*/ 	.short	0x0000
        /*0042*/ 	.short	0x0000
        /*0044*/ 	.byte	0x00, 0xf5, 0x21, 0x00


	//----- nvinfo : EIATTR_SPARSE_MMA_MASK
	.align		4
.L_41:
        /*0048*/ 	.byte	0x03, 0x50
        /*004a*/ 	.short	0x0000


	//----- nvinfo : EIATTR_MAXREG_COUNT
	.align		4
        /*004c*/ 	.byte	0x03, 0x1b
        /*004e*/ 	.short	0x00ff


	//----- nvinfo : EIATTR_MERCURY_ISA_VERSION
	.align		4
        /*0050*/ 	.byte	0x03, 0x5f
        /*0052*/ 	.short	0x0101


	//----- nvinfo : EIATTR_VRC_CTA_INIT_COUNT
	.align		4
        /*0054*/ 	.byte	0x02, 0x4a
	.zero		1
	.zero		1


	//----- nvinfo : EIATTR_EXIT_INSTR_OFFSETS
	.align		4
        /*0058*/ 	.byte	0x04, 0x1c
        /*005a*/ 	.short	(.L_43 - .L_42)


	//   ....[0]....
.L_42:
        /*005c*/ 	.word	0x000000c0


	//   ....[1]....
        /*0060*/ 	.word	0x00000a90


	//----- nvinfo : EIATTR_CBANK_PARAM_SIZE
	.align		4
.L_43:
        /*0064*/ 	.byte	0x03, 0x19
        /*0066*/ 	.short	0x001c


	//----- nvinfo : EIATTR_PARAM_CBANK
	.align		4
        /*0068*/ 	.byte	0x04, 0x0a
        /*006a*/ 	.short	(.L_45 - .L_44)
	.align		4
.L_44:
        /*006c*/ 	.word	index@(.nv.constant0._Z22matrix_multiply_kernelPfS_S_i)
        /*0070*/ 	.short	0x0380
        /*0072*/ 	.short	0x001c


	//----- nvinfo : EIATTR_SW_WAR
	.align		4
.L_45:
        /*0074*/ 	.byte	0x04, 0x36
        /*0076*/ 	.short	(.L_47 - .L_46)
.L_46:
        /*0078*/ 	.word	0x00000008
.L_47:


//--------------------- .nv.callgraph             --------------------------
	.section	.nv.callgraph,"",@"SHT_CUDA_CALLGRAPH"
	.align	4
	.sectionentsize	8
	.align		4
        /*0000*/ 	.word	0x00000000
	.align		4
        /*0004*/ 	.word	0xffffffff
	.align		4
        /*0008*/ 	.word	0x00000000
	.align		4
        /*000c*/ 	.word	0xfffffffe
	.align		4
        /*0010*/ 	.word	0x00000000
	.align		4
        /*0014*/ 	.word	0xfffffffd
	.align		4
        /*0018*/ 	.word	0x00000000
	.align		4
        /*001c*/ 	.word	0xfffffffc


//--------------------- .text._Z27matrix_multiply_rows_kernelPfS_S_iii --------------------------
	.section	.text._Z27matrix_multiply_rows_kernelPfS_S_iii,"ax",@progbits
	.align	128
        .global         _Z27matrix_multiply_rows_kernelPfS_S_iii
        .type           _Z27matrix_multiply_rows_kernelPfS_S_iii,@function
        .size           _Z27matrix_multiply_rows_kernelPfS_S_iii,(.L_x_10 - _Z27matrix_multiply_rows_kernelPfS_S_iii)
        .other          _Z27matrix_multiply_rows_kernelPfS_S_iii,@"STO_CUDA_ENTRY STV_DEFAULT"
_Z27matrix_multiply_rows_kernelPfS_S_iii:
.text._Z27matrix_multiply_rows_kernelPfS_S_iii:
[----:B------:R-:W-:Y:S01]  /*0000*/  LDC R1, c[0x0][0x37c] ;  /* 0x0000df00ff017b82 */ /* 0x000fe20000000800 */
[----:B------:R-:W0:Y:S07]  /*0010*/  S2R R3, SR_TID.Y ;  /* 0x0000000000037919 */ /* 0x000e2e0000002200 */
[----:B------:R-:W0:Y:S01]  /*0020*/  S2UR UR4, SR_CTAID.Y ;  /* 0x00000000000479c3 */ /* 0x000e220000002600 */
[----:B------:R-:W1:Y:S01]  /*0030*/  LDCU.64 UR18, c[0x0][0x398] ;  /* 0x00007300ff1277ac */ /* 0x000e620008000a00 */
[----:B------:R-:W2:Y:S01]  /*0040*/  S2R R4, SR_TID.X ;  /* 0x0000000000047919 */ /* 0x000ea20000002100 */
[----:B------:R-:W3:Y:S05]  /*0050*/  LDCU UR6, c[0x0][0x3a0] ;  /* 0x00007400ff0677ac */ /* 0x000eea0008000800 */
[----:B------:R-:W0:Y:S08]  /*0060*/  LDC R2, c[0x0][0x364] ;  /* 0x0000d900ff027b82 */ /* 0x000e300000000800 */
[----:B------:R-:W2:Y:S08]  /*0070*/  S2UR UR5, SR_CTAID.X ;  /* 0x00000000000579c3 */ /* 0x000eb00000002500 */
[----:B------:R-:W2:Y:S01]  /*0080*/  LDC R13, c[0x0][0x360] ;  /* 0x0000d800ff0d7b82 */ /* 0x000ea20000000800 */
[----:B0-----:R-:W-:-:S05]  /*0090*/  IMAD R2, R2, UR4, R3 ;  /* 0x0000000402027c24 */ /* 0x001fca000f8e0203 */
[----:B-1----:R-:W-:-:S04]  /*00a0*/  IADD3 R0, PT, PT, R2, UR19, RZ ;  /* 0x0000001302007c10 */ /* 0x002fc8000fffe0ff */
[----:B------:R-:W-:-:S04]  /*00b0*/  ISETP.GE.AND P0, PT, R0, UR18, PT ;  /* 0x0000001200007c0c */ /* 0x000fc8000bf06270 */
[----:B---3--:R-:W-:Y:S01]  /*00c0*/  ISETP.GE.OR P0, PT, R2, UR6, P0 ;  /* 0x0000000602007c0c */ /* 0x008fe20008706670 */
[----:B--2---:R-:W-:-:S05]  /*00d0*/  IMAD R13, R13, UR5, R4 ;  /* 0x000000050d0d7c24 */ /* 0x004fca000f8e0204 */
[----:B------:R-:W-:-:S13]  /*00e0*/  ISETP.GE.OR P0, PT, R13, UR18, P0 ;  /* 0x000000120d007c0c */ /* 0x000fda0008706670 */
[----:B------:R-:W-:Y:S05]  /*00f0*/  @P0 EXIT ;  /* 0x000000000000094d */ /* 0x000fea0003800000 */
[----:B------:R-:W-:Y:S01]  /*0100*/  UISETP.GE.AND UP0, UPT, UR18, 0x1, UPT ;  /* 0x000000011200788c */ /* 0x000fe2000bf06270 */
[----:B------:R-:W-:Y:S01]  /*0110*/  HFMA2 R12, -RZ, RZ, 0, 0 ;  /* 0x00000000ff0c7431 */ /* 0x000fe200000001ff */
[----:B------:R-:W0:Y:S07]  /*0120*/  LDCU.64 UR16, c[0x0][0x358] ;  /* 0x00006b00ff1077ac */ /* 0x000e2e0008000a00 */
[----:B------:R-:W-:Y:S05]  /*0130*/  BRA.U !UP0, `(.L_x_0) ;  /* 0x00000009082c7547 */ /* 0x000fea000b800000 */
[----:B------:R-:W-:Y:S02]  /*0140*/  UISETP.GE.U32.AND UP0, UPT, UR18, 0x8, UPT ;  /* 0x000000081200788c */ /* 0x000fe4000bf06070 */
[----:B------:R-:W-:Y:S01]  /*0150*/  IMAD R14, R0, UR18, RZ ;  /* 0x00000012000e7c24 */ /* 0x000fe2000f8e02ff */
[----:B------:R-:W-:Y:S01]  /*0160*/  MOV R12, RZ ;  /* 0x000000ff000c7202 */ /* 0x000fe20000000f00 */
[----:B------:R-:W-:-:S05]  /*0170*/  UMOV UR4, URZ ;  /* 0x000000ff00047c82 */ /* 0x000fca0008000000 */
[----:B------:R-:W-:Y:S05]  /*0180*/  BRA.U !UP0, `(.L_x_1) ;  /* 0x0000000108f87547 */ /* 0x000fea000b800000 */
[----:B------:R-:W1:Y:S01]  /*0190*/  LDCU.64 UR20, c[0x0][0x388] ;  /* 0x00007100ff1477ac */ /* 0x000e620008000a00 */
[----:B------:R-:W-:Y:S02]  /*01a0*/  MOV R12, RZ ;  /* 0x000000ff000c7202 */ /* 0x000fe40000000f00 */
[----:B------:R-:W-:Y:S01]  /*01b0*/  MOV R15, R13 ;  /* 0x0000000d000f7202 */ /* 0x000fe20000000f00 */
[----:B------:R-:W-:-:S04]  /*01c0*/  ULOP3.LUT UR4, UR18, 0x7ffffff8, URZ, 0xc0, !UPT ;  /* 0x7ffffff812047892 */ /* 0x000fc8000f8ec0ff */
[----:B------:R-:W-:Y:S02]  /*01d0*/  UIADD3 UR4, UPT, UPT, -UR4, URZ, URZ ;  /* 0x000000ff04047290 */ /* 0x000fe4000fffe1ff */
[----:B-1----:R-:W-:Y:S02]  /*01e0*/  UIMAD.WIDE.U32 UR6, UR18, 0xc, UR20 ;  /* 0x0000000c120678a5 */ /* 0x002fe4000f8e0014 */
[----:B------:R-:W-:Y:S02]  /*01f0*/  UIMAD.WIDE.U32 UR8, UR18, 0x10, UR20 ;  /* 0x00000010120878a5 */ /* 0x000fe4000f8e0014 */
[----:B------:R-:W-:Y:S02]  /*0200*/  UIMAD.WIDE.U32 UR10, UR18, 0x14, UR20 ;  /* 0x00000014120a78a5 */ /* 0x000fe4000f8e0014 */
[----:B------:R-:W-:Y:S02]  /*0210*/  UIMAD.WIDE.U32 UR12, UR18, 0x18, UR20 ;  /* 0x00000018120c78a5 */ /* 0x000fe4000f8e0014 */
[----:B------:R-:W-:-:S12]  /*0220*/  UIMAD.WIDE.U32 UR14, UR18, 0x1c, UR20 ;  /* 0x0000001c120e78a5 */ /* 0x000fd8000f8e0014 */
.L_x_2:
[----:B------:R-:W1:Y:S01]  /*0230*/  LDC.64 R2, c[0x0][0x380] ;  /* 0x0000e000ff027b82 */ /* 0x000e620000000a00 */
[----:B------:R-:W-:Y:S01]  /*0240*/  HFMA2 R8, -RZ, RZ, 0, 2.384185791015625e-07 ;  /* 0x00000004ff087431 */ /* 0x000fe200000001ff */
[----:B------:R-:W-:Y:S02]  /*0250*/  UIMAD.WIDE.U32 UR24, UR18, 0x4, UR20 ;  /* 0x00000004121878a5 */ /* 0x000fe4000f8e0014 */
[----:B------:R-:W-:-:S04]  /*0260*/  UIMAD.WIDE.U32 UR22, UR18, 0x8, UR20 ;  /* 0x00000008121678a5 */ /* 0x000fc8000f8e0014 */
[----:B------:R-:W-:Y:S02]  /*0270*/  MOV R4, UR24 ;  /* 0x0000001800047c02 */ /* 0x000fe40008000f00 */
[----:B------:R-:W-:Y:S01]  /*0280*/  MOV R5, UR25 ;  /* 0x0000001900057c02 */ /* 0x000fe20008000f00 */
[C---:B------:R-:W-:Y:S01]  /*0290*/  IMAD.WIDE R8, R15.reuse, R8, UR20 ;  /* 0x000000140f087e25 */ /* 0x040fe2000f8e0208 */
[----:B------:R-:W-:Y:S02]  /*02a0*/  MOV R6, UR22 ;  /* 0x0000001600067c02 */ /* 0x000fe40008000f00 */
[----:B------:R-:W-:Y:S01]  /*02b0*/  MOV R7, UR23 ;  /* 0x0000001700077c02 */ /* 0x000fe20008000f00 */
[----:B------:R-:W-:Y:S01]  /*02c0*/  IMAD.WIDE R4, R15, 0x4, R4 ;  /* 0x000000040f047825 */ /* 0x000fe200078e0204 */
[----:B0-----:R0:W2:Y:S03]  /*02d0*/  LDG.E R20, desc[UR16][R8.64] ;  /* 0x0000001008147981 */ /* 0x0010a6000c1e1900 */
[----:B------:R-:W-:-:S02]  /*02e0*/  HFMA2 R10, -RZ, RZ, 0, 2.384185791015625e-07 ;  /* 0x00000004ff0a7431 */ /* 0x000fc400000001ff */
[----:B-1----:R-:W-:Y:S01]  /*02f0*/  IMAD.WIDE R2, R14, 0x4, R2 ;  /* 0x000000040e027825 */ /* 0x002fe200078e0202 */
[----:B------:R-:W-:Y:S01]  /*0300*/  MOV R24, 0x4 ;  /* 0x0000000400187802 */ /* 0x000fe20000000f00 */
[----:B------:R1:W3:Y:S04]  /*0310*/  LDG.E R19, desc[UR16][R4.64] ;  /* 0x0000001004137981 */ /* 0x0002e8000c1e1900 */
[----:B------:R-:W2:Y:S01]  /*0320*/  LDG.E R21, desc[UR16][R2.64] ;  /* 0x0000001002157981 */ /* 0x000ea2000c1e1900 */
[----:B------:R-:W-:-:S03]  /*0330*/  IMAD.WIDE R6, R15, 0x4, R6 ;  /* 0x000000040f067825 */ /* 0x000fc600078e0206 */
[----:B------:R-:W3:Y:S01]  /*0340*/  LDG.E R18, desc[UR16][R2.64+0x4] ;  /* 0x0000041002127981 */ /* 0x000ee2000c1e1900 */
[C---:B------:R-:W-:Y:S01]  /*0350*/  IMAD.WIDE R24, R15.reuse, R24, UR6 ;  /* 0x000000060f187e25 */ /* 0x040fe2000f8e0218 */
[----:B------:R-:W-:Y:S02]  /*0360*/  MOV R26, 0x4 ;  /* 0x00000004001a7802 */ /* 0x000fe40000000f00 */
[----:B------:R4:W5:Y:S01]  /*0370*/  LDG.E R17, desc[UR16][R6.64] ;  /* 0x0000001006117981 */ /* 0x000962000c1e1900 */
[----:B0-----:R-:W-:-:S03]  /*0380*/  IMAD.WIDE R8, R15, R10, UR8 ;  /* 0x000000080f087e25 */ /* 0x001fc6000f8e020a */
[----:B------:R-:W5:Y:S01]  /*0390*/  LDG.E R16, desc[UR16][R2.64+0x8] ;  /* 0x0000081002107981 */ /* 0x000f62000c1e1900 */
[----:B------:R-:W-:Y:S02]  /*03a0*/  HFMA2 R28, -RZ, RZ, 0, 2.384185791015625e-07 ;  /* 0x00000004ff1c7431 */ /* 0x000fe400000001ff */
[C---:B-1----:R-:W-:Y:S01]  /*03b0*/  IMAD.WIDE R4, R15.reuse, R26, UR10 ;  /* 0x0000000a0f047e25 */ /* 0x042fe2000f8e021a */
[----:B------:R-:W5:Y:S04]  /*03c0*/  LDG.E R23, desc[UR16][R24.64] ;  /* 0x0000001018177981 */ /* 0x000f68000c1e1900 */
[----:B------:R-:W5:Y:S01]  /*03d0*/  LDG.E R22, desc[UR16][R2.64+0xc] ;  /* 0x00000c1002167981 */ /* 0x000f62000c1e1900 */
[----:B----4-:R-:W-:-:S03]  /*03e0*/  IMAD.WIDE R6, R15, R10, UR12 ;  /* 0x0000000c0f067e25 */ /* 0x010fc6000f8e020a */
[----:B------:R-:W4:Y:S04]  /*03f0*/  LDG.E R9, desc[UR16][R8.64] ;  /* 0x0000001008097981 */ /* 0x000f28000c1e1900 */
[----:B------:R-:W4:Y:S01]  /*0400*/  LDG.E R26, desc[UR16][R2.64+0x10] ;  /* 0x00001010021a7981 */ /* 0x000f22000c1e1900 */
[----:B------:R-:W-:-:S03]  /*0410*/  IMAD.WIDE R10, R15, R28, UR14 ;  /* 0x0000000e0f0a7e25 */ /* 0x000fc6000f8e021c */
[----:B------:R-:W4:Y:S04]  /*0420*/  LDG.E R4, desc[UR16][R4.64] ;  /* 0x0000001004047981 */ /* 0x000f28000c1e1900 */
[----:B------:R-:W4:Y:S04]  /*0430*/  LDG.E R27, desc[UR16][R2.64+0x14] ;  /* 0x00001410021b7981 */ /* 0x000f28000c1e1900 */
[----:B------:R-:W4:Y:S04]  /*0440*/  LDG.E R7, desc[UR16][R6.64] ;  /* 0x0000001006077981 */ /* 0x000f28000c1e1900 */
[----:B------:R-:W4:Y:S04]  /*0450*/  LDG.E R24, desc[UR16][R2.64+0x18] ;  /* 0x0000181002187981 */ /* 0x000f28000c1e1900 */
[----:B------:R-:W4:Y:S04]  /*0460*/  LDG.E R10, desc[UR16][R10.64] ;  /* 0x000000100a0a7981 */ /* 0x000f28000c1e1900 */
[----:B------:R-:W4:Y:S01]  /*0470*/  LDG.E R28, desc[UR16][R2.64+0x1c] ;  /* 0x00001c10021c7981 */ /* 0x000f22000c1e1900 */
[----:B------:R-:W-:-:S04]  /*0480*/  UIADD3 UR4, UPT, UPT, UR4, 0x8, URZ ;  /* 0x0000000804047890 */ /* 0x000fc8000fffe0ff */
[----:B------:R-:W-:Y:S01]  /*0490*/  UISETP.NE.AND UP0, UPT, UR4, URZ, UPT ;  /* 0x000000ff0400728c */ /* 0x000fe2000bf05270 */
[----:B------:R-:W-:Y:S01]  /*04a0*/  IADD3 R14, PT, PT, R14, 0x8, RZ ;  /* 0x000000080e0e7810 */ /* 0x000fe20007ffe0ff */
[----:B--2---:R-:W-:-:S04]  /*04b0*/  FFMA R21, R21, R20, R12 ;  /* 0x0000001415157223 */ /* 0x004fc8000000000c */
[----:B---3--:R-:W-:-:S04]  /*04c0*/  FFMA R19, R18, R19, R21 ;  /* 0x0000001312137223 */ /* 0x008fc80000000015 */
[----:B-----5:R-:W-:-:S04]  /*04d0*/  FFMA R17, R16, R17, R19 ;  /* 0x0000001110117223 */ /* 0x020fc80000000013 */
[----:B------:R-:W-:-:S04]  /*04e0*/  FFMA R17, R22, R23, R17 ;  /* 0x0000001716117223 */ /* 0x000fc80000000011 */
[----:B----4-:R-:W-:-:S04]  /*04f0*/  FFMA R26, R26, R9, R17 ;  /* 0x000000091a1a7223 */ /* 0x010fc80000000011 */
[----:B------:R-:W-:Y:S01]  /*0500*/  FFMA R27, R27, R4, R26 ;  /* 0x000000041b1b7223 */ /* 0x000fe2000000001a */
[----:B------:R-:W-:-:S03]  /*0510*/  MOV R4, UR18 ;  /* 0x0000001200047c02 */ /* 0x000fc60008000f00 */
[----:B------:R-:W-:Y:S01]  /*0520*/  FFMA R7, R24, R7, R27 ;  /* 0x0000000718077223 */ /* 0x000fe2000000001b */
[----:B------:R-:W-:-:S03]  /*0530*/  LEA R15, R4, R15, 0x3 ;  /* 0x0000000f040f7211 */ /* 0x000fc600078e18ff */
[----:B------:R-:W-:Y:S01]  /*0540*/  FFMA R12, R28, R10, R7 ;  /* 0x0000000a1c0c7223 */ /* 0x000fe20000000007 */
[----:B------:R-:W-:Y:S06]  /*0550*/  BRA.U UP0, `(.L_x_2) ;  /* 0xfffffffd00347547 */ /* 0x000fec000b83ffff */
[----:B------:R-:W-:-:S12]  /*0560*/  ULOP3.LUT UR4, UR18, 0x7ffffff8, URZ, 0xc0, !UPT ;  /* 0x7ffffff812047892 */ /* 0x000fd8000f8ec0ff */
.L_x_1:
[----:B------:R-:W-:-:S04]  /*0570*/  ULOP3.LUT UR6, UR18, 0x7, URZ, 0xc0, !UPT ;  /* 0x0000000712067892 */ /* 0x000fc8000f8ec0ff */
[----:B------:R-:W-:-:S09]  /*0580*/  UISETP.NE.AND UP0, UPT, UR6, URZ, UPT ;  /* 0x000000ff0600728c */ /* 0x000fd2000bf05270 */
[----:B------:R-:W-:Y:S05]  /*0590*/  BRA.U !UP0, `(.L_x_0) ;  /* 0x0000000508147547 */ /* 0x000fea000b800000 */
[----:B------:R-:W-:Y:S01]  /*05a0*/  UISETP.GE.U32.AND UP0, UPT, UR6, 0x4, UPT ;  /* 0x000000040600788c */ /* 0x000fe2000bf06070 */
[----:B------:R-:W-:Y:S01]  /*05b0*/  IMAD R2, R0, UR18, RZ ;  /* 0x0000001200027c24 */ /* 0x000fe2000f8e02ff */
[----:B------:R-:W-:-:S04]  /*05c0*/  ULOP3.LUT UR5, UR18, 0x3, URZ, 0xc0, !UPT ;  /* 0x0000000312057892 */ /* 0x000fc8000f8ec0ff */
[----:B------:R-:W-:-:S03]  /*05d0*/  UISETP.NE.AND UP1, UPT, UR5, URZ, UPT ;  /* 0x000000ff0500728c */ /* 0x000fc6000bf25270 */
[----:B------:R-:W-:Y:S08]  /*05e0*/  BRA.U !UP0, `(.L_x_3) ;  /* 0x0000000108687547 */ /* 0x000ff0000b800000 */
[----:B------:R-:W1:Y:S01]  /*05f0*/  LDC.64 R6, c[0x0][0x388] ;  /* 0x0000e200ff067b82 */ /* 0x000e620000000a00 */
[----:B------:R-:W-:Y:S02]  /*0600*/  MOV R8, UR4 ;  /* 0x0000000400087c02 */ /* 0x000fe40008000f00 */
[----:B------:R-:W-:Y:S02]  /*0610*/  IADD3 R3, PT, PT, R2, UR4, RZ ;  /* 0x0000000402037c10 */ /* 0x000fe4000fffe0ff */
[----:B------:R-:W-:Y:S01]  /*0620*/  MOV R11, UR18 ;  /* 0x00000012000b7c02 */ /* 0x000fe20008000f00 */
[----:B------:R-:W-:Y:S02]  /*0630*/  IMAD R9, R8, UR18, R13 ;  /* 0x0000001208097c24 */ /* 0x000fe4000f8e020d */
[----:B------:R-:W2:Y:S01]  /*0640*/  LDC.64 R4, c[0x0][0x380] ;  /* 0x0000e000ff047b82 */ /* 0x000ea20000000a00 */
[----:B------:R-:W-:Y:S01]  /*0650*/  MOV R15, UR18 ;  /* 0x00000012000f7c02 */ /* 0x000fe20008000f00 */
[----:B-1----:R-:W-:Y:S01]  /*0660*/  IMAD.WIDE R6, R9, 0x4, R6 ;  /* 0x0000000409067825 */ /* 0x002fe200078e0206 */
[----:B------:R-:W-:-:S05]  /*0670*/  MOV R9, UR18 ;  /* 0x0000001200097c02 */ /* 0x000fca0008000f00 */
[----:B------:R-:W-:Y:S02]  /*0680*/  IMAD.WIDE.U32 R8, R9, 0x4, R6 ;  /* 0x0000000409087825 */ /* 0x000fe400078e0006 */
[----:B0-----:R-:W3:Y:S02]  /*0690*/  LDG.E R6, desc[UR16][R6.64] ;  /* 0x0000001006067981 */ /* 0x001ee4000c1e1900 */
[----:B--2---:R-:W-:-:S04]  /*06a0*/  IMAD.WIDE R4, R3, 0x4, R4 ;  /* 0x0000000403047825 */ /* 0x004fc800078e0204 */
[----:B------:R-:W-:Y:S01]  /*06b0*/  IMAD.WIDE.U32 R10, R11, 0x4, R8 ;  /* 0x000000040b0a7825 */ /* 0x000fe200078e0008 */
[----:B------:R-:W3:Y:S04]  /*06c0*/  LDG.E R3, desc[UR16][R4.64] ;  /* 0x0000001004037981 */ /* 0x000ee8000c1e1900 */
[----:B------:R-:W2:Y:S01]  /*06d0*/  LDG.E R8, desc[UR16][R8.64] ;  /* 0x0000001008087981 */ /* 0x000ea2000c1e1900 */
[----:B------:R-:W-:-:S03]  /*06e0*/  IMAD.WIDE.U32 R14, R15, 0x4, R10 ;  /* 0x000000040f0e7825 */ /* 0x000fc600078e000a */
[----:B------:R-:W2:Y:S04]  /*06f0*/  LDG.E R16, desc[UR16][R4.64+0x4] ;  /* 0x0000041004107981 */ /* 0x000ea8000c1e1900 */
[----:B------:R-:W4:Y:S04]  /*0700*/  LDG.E R17, desc[UR16][R10.64] ;  /* 0x000000100a117981 */ /* 0x000f28000c1e1900 */
[----:B------:R-:W4:Y:S04]  /*0710*/  LDG.E R18, desc[UR16][R4.64+0x8] ;  /* 0x0000081004127981 */ /* 0x000f28000c1e1900 */
[----:B------:R-:W5:Y:S04]  /*0720*/  LDG.E R20, desc[UR16][R4.64+0xc] ;  /* 0x00000c1004147981 */ /* 0x000f68000c1e1900 */
[----:B------:R-:W5:Y:S01]  /*0730*/  LDG.E R14, desc[UR16][R14.64] ;  /* 0x000000100e0e7981 */ /* 0x000f62000c1e1900 */
[----:B------:R-:W-:Y:S01]  /*0740*/  UIADD3 UR4, UPT, UPT, UR4, 0x4, URZ ;  /* 0x0000000404047890 */ /* 0x000fe2000fffe0ff */
[----:B---3--:R-:W-:-:S04]  /*0750*/  FFMA R3, R3, R6, R12 ;  /* 0x0000000603037223 */ /* 0x008fc8000000000c */
[----:B--2---:R-:W-:-:S04]  /*0760*/  FFMA R3, R16, R8, R3 ;  /* 0x0000000810037223 */ /* 0x004fc80000000003 */
[----:B----4-:R-:W-:-:S04]  /*0770*/  FFMA R3, R18, R17, R3 ;  /* 0x0000001112037223 */ /* 0x010fc80000000003 */
[----:B-----5:R-:W-:-:S07]  /*0780*/  FFMA R12, R20, R14, R3 ;  /* 0x0000000e140c7223 */ /* 0x020fce0000000003 */
.L_x_3:
[----:B------:R-:W-:Y:S05]  /*0790*/  BRA.U !UP1, `(.L_x_0) ;  /* 0x0000000109947547 */ /* 0x000fea000b800000 */
[----:B------:R-:W-:Y:S01]  /*07a0*/  UISETP.NE.AND UP0, UPT, UR5, 0x1, UPT ;  /* 0x000000010500788c */ /* 0x000fe2000bf05270 */
[----:B------:R-:W-:Y:S01]  /*07b0*/  MOV R4, UR4 ;  /* 0x0000000400047c02 */ /* 0x000fe20008000f00 */
[----:B------:R-:W-:Y:S02]  /*07c0*/  ULOP3.LUT UR5, UR18, 0x1, URZ, 0xc0, !UPT ;  /* 0x0000000112057892 */ /* 0x000fe4000f8ec0ff */
[----:B------:R-:W-:Y:S02]  /*07d0*/  MOV R5, UR18 ;  /* 0x0000001200057c02 */ /* 0x000fe40008000f00 */
[----:B------:R-:W-:Y:S01]  /*07e0*/  UISETP.NE.U32.AND UP1, UPT, UR5, 0x1, UPT ;  /* 0x000000010500788c */ /* 0x000fe2000bf25070 */
[----:B------:R-:W-:-:S04]  /*07f0*/  PLOP3.LUT P0, PT, PT, PT, UP0, 0x80, 0x8 ;  /* 0x000000000008781c */ /* 0x000fc80003f0f008 */
[----:B------:R-:W1:Y:S01]  /*0800*/  @UP0 LDCU.128 UR8, c[0x0][0x380] ;  /* 0x00007000ff0807ac */ /* 0x000e620008000c00 */
[----:B------:R-:W-:-:S05]  /*0810*/  PLOP3.LUT P1, PT, PT, PT, UP1, 0x80, 0x8 ;  /* 0x000000000008781c */ /* 0x000fca0003f2f018 */
[----:B------:R-:W2:Y:S03]  /*0820*/  @!UP1 LDCU.128 UR12, c[0x0][0x380] ;  /* 0x00007000ff0c97ac */ /* 0x000ea60008000c00 */
[----:B------:R-:W-:Y:S01]  /*0830*/  @P0 IMAD R3, R4, UR18, R13 ;  /* 0x0000001204030c24 */ /* 0x000fe2000f8e020d */
[----:B-1----:R-:W-:Y:S02]  /*0840*/  MOV R10, UR10 ;  /* 0x0000000a000a7c02 */ /* 0x002fe40008000f00 */
[----:B------:R-:W-:Y:S02]  /*0850*/  MOV R11, UR11 ;  /* 0x0000000b000b7c02 */ /* 0x000fe40008000f00 */
[----:B------:R-:W-:Y:S02]  /*0860*/  MOV R6, UR8 ;  /* 0x0000000800067c02 */ /* 0x000fe40008000f00 */
[----:B------:R-:W-:Y:S01]  /*0870*/  MOV R7, UR9 ;  /* 0x0000000900077c02 */ /* 0x000fe20008000f00 */
[----:B------:R-:W-:Y:S01]  /*0880*/  @P0 IMAD.WIDE R10, R3, 0x4, R10 ;  /* 0x00000004030a0825 */ /* 0x000fe200078e020a */
[----:B------:R-:W-:Y:S01]  /*0890*/  @P0 IADD3 R3, PT, PT, R2, UR4, RZ ;  /* 0x0000000402030c10 */ /* 0x000fe2000fffe0ff */
[----:B------:R-:W-:Y:S01]  /*08a0*/  @UP0 UIADD3 UR4, UPT, UPT, UR4, 0x2, URZ ;  /* 0x0000000204040890 */ /* 0x000fe2000fffe0ff */
[----:B--2---:R-:W-:-:S02]  /*08b0*/  MOV R8, UR12 ;  /* 0x0000000c00087c02 */ /* 0x004fc40008000f00 */
[----:B------:R-:W-:Y:S01]  /*08c0*/  MOV R9, UR13 ;  /* 0x0000000d00097c02 */ /* 0x000fe20008000f00 */
[----:B------:R-:W-:Y:S01]  /*08d0*/  @P0 IMAD.WIDE R6, R3, 0x4, R6 ;  /* 0x0000000403060825 */ /* 0x000fe200078e0206 */
[----:B------:R-:W-:Y:S01]  /*08e0*/  MOV R14, UR14 ;  /* 0x0000000e000e7c02 */ /* 0x000fe20008000f00 */
[----:B0-----:R-:W2:Y:S01]  /*08f0*/  @P0 LDG.E R16, desc[UR16][R10.64] ;  /* 0x000000100a100981 */ /* 0x001ea2000c1e1900 */
[----:B------:R-:W-:Y:S01]  /*0900*/  MOV R18, UR4 ;  /* 0x0000000400127c02 */ /* 0x000fe20008000f00 */
[----:B------:R-:W-:Y:S01]  /*0910*/  @P0 IMAD.WIDE.U32 R4, R5, 0x4, R10 ;  /* 0x0000000405040825 */ /* 0x000fe200078e000a */
[----:B------:R-:W-:Y:S01]  /*0920*/  @!P1 IADD3 R3, PT, PT, R2, UR4, RZ ;  /* 0x0000000402039c10 */ /* 0x000fe2000fffe0ff */
[----:B------:R-:W2:Y:S01]  /*0930*/  @P0 LDG.E R19, desc[UR16][R6.64] ;  /* 0x0000001006130981 */ /* 0x000ea2000c1e1900 */
[----:B------:R-:W-:Y:S01]  /*0940*/  MOV R15, UR15 ;  /* 0x0000000f000f7c02 */ /* 0x000fe20008000f00 */
[----:B------:R-:W-:Y:S02]  /*0950*/  @!P1 IMAD R17, R18, UR18, R13 ;  /* 0x0000001212119c24 */ /* 0x000fe4000f8e020d */
[----:B------:R-:W-:Y:S01]  /*0960*/  @!P1 IMAD.WIDE R2, R3, 0x4, R8 ;  /* 0x0000000403029825 */ /* 0x000fe200078e0208 */
[----:B------:R-:W3:Y:S03]  /*0970*/  @P0 LDG.E R21, desc[UR16][R6.64+0x4] ;  /* 0x0000041006150981 */ /* 0x000ee6000c1e1900 */
[----:B------:R-:W-:Y:S01]  /*0980*/  @!P1 IMAD.WIDE R8, R17, 0x4, R14 ;  /* 0x0000000411089825 */ /* 0x000fe200078e020e */
[----:B------:R-:W3:Y:S04]  /*0990*/  @P0 LDG.E R4, desc[UR16][R4.64] ;  /* 0x0000001004040981 */ /* 0x000ee8000c1e1900 */
[----:B------:R-:W4:Y:S04]  /*09a0*/  @!P1 LDG.E R3, desc[UR16][R2.64] ;  /* 0x0000001002039981 */ /* 0x000f28000c1e1900 */
[----:B------:R-:W4:Y:S01]  /*09b0*/  @!P1 LDG.E R8, desc[UR16][R8.64] ;  /* 0x0000001008089981 */ /* 0x000f22000c1e1900 */
[----:B--2---:R-:W-:-:S04]  /*09c0*/  @P0 FFMA R16, R19, R16, R12 ;  /* 0x0000001013100223 */ /* 0x004fc8000000000c */
[----:B---3--:R-:W-:-:S04]  /*09d0*/  @P0 FFMA R12, R21, R4, R16 ;  /* 0x00000004150c0223 */ /* 0x008fc80000000010 */
[----:B----4-:R-:W-:-:S07]  /*09e0*/  @!P1 FFMA R12, R3, R8, R12 ;  /* 0x00000008030c9223 */ /* 0x010fce000000000c */
.L_x_0:
[----:B------:R-:W1:Y:S01]  /*09f0*/  LDC.64 R2, c[0x0][0x390] ;  /* 0x0000e400ff027b82 */ /* 0x000e620000000a00 */
[----:B------:R-:W-:-:S04]  /*0a00*/  IMAD R13, R0, UR18, R13 ;  /* 0x00000012000d7c24 */ /* 0x000fc8000f8e020d */
[----:B-1----:R-:W-:-:S05]  /*0a10*/  IMAD.WIDE R2, R13, 0x4, R2 ;  /* 0x000000040d027825 */ /* 0x002fca00078e0202 */
[----:B0-----:R-:W-:Y:S01]  /*0a20*/  STG.E desc[UR16][R2.64], R12 ;  /* 0x0000000c02007986 */ /* 0x001fe2000c101910 */
[----:B------:R-:W-:Y:S05]  /*0a30*/  EXIT ;  /* 0x000000000000794d */ /* 0x000fea0003800000 */
.L_x_4:
[----:B------:R-:W-:-:S00]  /*0a40*/  BRA `(.L_x_4) ;  /* 0xfffffffc00fc7947 */ /* 0x000fc0000383ffff */
[----:B------:R-:W-:-:S00]  /*0a50*/  NOP ;  /* 0x0000000000007918 */ /* 0x000fc00000000000 */
        /* <DEDUP_REMOVED lines=10> */
.L_x_10:


//--------------------- .text._Z22matrix_multiply_kernelPfS_S_i --------------------------
	.section	.text._Z22matrix_multiply_kernelPfS_S_i,"ax",@progbits
	.align	128
        .global         _Z22matrix_multiply_kernelPfS_S_i
        .type           _Z22matrix_multiply_kernelPfS_S_i,@function
        .size           _Z22matrix_multiply_kernelPfS_S_i,(.L_x_11 - _Z22matrix_multiply_kernelPfS_S_i)
        .other          _Z22matrix_multiply_kernelPfS_S_i,@"STO_CUDA_ENTRY STV_DEFAULT"
_Z22matrix_multiply_kernelPfS_S_i:
.text._Z22matrix_multiply_kernelPfS_S_i:
[----:B------:R-:W-:Y:S01]  /*0000*/  LDC R1, c[0x0][0x37c] ;  /* 0x0000df00ff017b82 */ /* 0x000fe20000000800 */
[----:B------:R-:W0:Y:S07]  /*0010*/  S2R R0, SR_TID.Y ;  /* 0x0000000000007919 */ /* 0x000e2e0000002200 */
[----:B------:R-:W0:Y:S01]  /*0020*/  S2UR UR4, SR_CTAID.Y ;  /* 0x00000000000479c3 */ /* 0x000e220000002600 */
[----:B------:R-:W1:Y:S01]  /*0030*/  LDCU UR20, c[0x0][0x398] ;  /* 0x00007300ff1477ac */ /* 0x000e620008000800 */
[----:B------:R-:W2:Y:S06]  /*0040*/  S2R R3, SR_TID.X ;  /* 0x0000000000037919 */ /* 0x000eac0000002100 */
[----:B------:R-:W0:Y:S08]  /*0050*/  LDC R13, c[0x0][0x364] ;  /* 0x0000d900ff0d7b82 */ /* 0x000e300000000800 */
[----:B------:R-:W2:Y:S08]  /*0060*/  S2UR UR5, SR_CTAID.X ;  /* 0x00000000000579c3 */ /* 0x000eb00000002500 */
[----:B------:R-:W2:Y:S01]  /*0070*/  LDC R2, c[0x0][0x360] ;  /* 0x0000d800ff027b82 */ /* 0x000ea20000000800 */
[----:B0-----:R-:W-:-:S02]  /*0080*/  IMAD R13, R13, UR4, R0 ;  /* 0x000000040d0d7c24 */ /* 0x001fc4000f8e0200 */
[----:B--2---:R-:W-:-:S05]  /*0090*/  IMAD R0, R2, UR5, R3 ;  /* 0x0000000502007c24 */ /* 0x004fca000f8e0203 */
[----:B------:R-:W-:-:S04]  /*00a0*/  VIMNMX R2, PT, PT, R13, R0, !PT ;  /* 0x000000000d027248 */ /* 0x000fc80007fe0100 */
[----:B-1----:R-:W-:-:S13]  /*00b0*/  ISETP.GE.AND P0, PT, R2, UR20, PT ;  /* 0x0000001402007c0c */ /* 0x002fda000bf06270 */
[----:B------:R-:W-:Y:S05]  /*00c0*/  @P0 EXIT ;  /* 0x000000000000094d */ /* 0x000fea0003800000 */
[----:B------:R-:W-:Y:S01]  /*00d0*/  UISETP.GE.U32.AND UP0, UPT, UR20, 0x8, UPT ;  /* 0x000000081400788c */ /* 0x000fe2000bf06070 */
[----:B------:R-:W-:Y:S02]  /*00e0*/  HFMA2 R12, -RZ, RZ, 0, 0 ;  /* 0x00000000ff0c7431 */ /* 0x000fe400000001ff */
[----:B------:R-:W-:Y:S01]  /*00f0*/  IMAD R13, R13, UR20, RZ ;  /* 0x000000140d0d7c24 */ /* 0x000fe2000f8e02ff */
[----:B------:R-:W-:Y:S01]  /*0100*/  UMOV UR4, URZ ;  /* 0x000000ff00047c82 */ /* 0x000fe20008000000 */
[----:B------:R-:W0:Y:S04]  /*0110*/  LDCU.64 UR18, c[0x0][0x358] ;  /* 0x00006b00ff1277ac */ /* 0x000e280008000a00 */
[----:B------:R-:W-:Y:S05]  /*0120*/  BRA.U !UP0, `(.L_x_5) ;  /* 0x0000000508047547 */ /* 0x000fea000b800000 */
[----:B------:R-:W1:Y:S01]  /*0130*/  LDCU.128 UR24, c[0x0][0x380] ;  /* 0x00007000ff1877ac */ /* 0x000e620008000c00 */
[----:B------:R-:W-:Y:S02]  /*0140*/  MOV R12, RZ ;  /* 0x000000ff000c7202 */ /* 0x000fe40000000f00 */
[----:B------:R-:W-:Y:S01]  /*0150*/  MOV R14, R0 ;  /* 0x00000000000e7202 */ /* 0x000fe20000000f00 */
[----:B------:R-:W-:-:S04]  /*0160*/  ULOP3.LUT UR4, UR20, 0x7ffffff8, URZ, 0xc0, !UPT ;  /* 0x7ffffff814047892 */ /* 0x000fc8000f8ec0ff */
[----:B------:R-:W-:Y:S01]  /*0170*/  UIADD3 UR5, UPT, UPT, -UR4, URZ, URZ ;  /* 0x000000ff04057290 */ /* 0x000fe2000fffe1ff */
[----:B-1----:R-:W-:Y:S01]  /*0180*/  MOV R2, UR24 ;  /* 0x0000001800027c02 */ /* 0x002fe20008000f00 */
[----:B------:R-:W-:Y:S01]  /*0190*/  UIMAD.WIDE UR6, UR20, 0x8, UR26 ;  /* 0x00000008140678a5 */ /* 0x000fe2000f8e021a */
[----:B------:R-:W-:Y:S01]  /*01a0*/  MOV R3, UR25 ;  /* 0x0000001900037c02 */ /* 0x000fe20008000f00 */
[----:B------:R-:W-:Y:S02]  /*01b0*/  UIMAD.WIDE UR8, UR20, 0xc, UR26 ;  /* 0x0000000c140878a5 */ /* 0x000fe4000f8e021a */
[----:B------:R-:W-:Y:S01]  /*01c0*/  UIMAD.WIDE UR10, UR20, 0x10, UR26 ;  /* 0x00000010140a78a5 */ /* 0x000fe2000f8e021a */
[----:B------:R-:W-:Y:S01]  /*01d0*/  IMAD.WIDE.U32 R2, R13, 0x4, R2 ;  /* 0x000000040d027825 */ /* 0x000fe200078e0002 */
[----:B------:R-:W-:Y:S02]  /*01e0*/  UIMAD.WIDE UR12, UR20, 0x14, UR26 ;  /* 0x00000014140c78a5 */ /* 0x000fe4000f8e021a */
[----:B------:R-:W-:Y:S01]  /*01f0*/  UIMAD.WIDE UR14, UR20, 0x18, UR26 ;  /* 0x00000018140e78a5 */ /* 0x000fe2000f8e021a */
[----:B------:R-:W-:Y:S01]  /*0200*/  IADD3 R2, P0, PT, R2, 0x10, RZ ;  /* 0x0000001002027810 */ /* 0x000fe20007f1e0ff */
[----:B------:R-:W-:-:S03]  /*0210*/  UIMAD.WIDE UR16, UR20, 0x1c, UR26 ;  /* 0x0000001c141078a5 */ /* 0x000fc6000f8e021a */
[----:B------:R-:W-:-:S09]  /*0220*/  IADD3.X R3, PT, PT, RZ, R3, RZ, P0, !PT ;  /* 0x00000003ff037210 */ /* 0x000fd200007fe4ff */
.L_x_6:
[----:B------:R-:W-:Y:S01]  /*0230*/  UIMAD.WIDE UR22, UR20, 0x4, UR26 ;  /* 0x00000004141678a5 */ /* 0x000fe2000f8e021a */
[----:B------:R-:W-:Y:S02]  /*0240*/  IMAD.MOV.U32 R23, RZ, RZ, 0x4 ;  /* 0x00000004ff177424 */ /* 0x000fe400078e00ff */
[----:B------:R-:W-:Y:S01]  /*0250*/  HFMA2 R11, -RZ, RZ, 0, 2.384185791015625e-07 ;  /* 0x00000004ff0b7431 */ /* 0x000fe200000001ff */
[----:B------:R-:W-:Y:S01]  /*0260*/  MOV R25, 0x4 ;  /* 0x0000000400197802 */ /* 0x000fe20000000f00 */
[----:B0-----:R-:W2:Y:S01]  /*0270*/  LDG.E R21, desc[UR18][R2.64+-0x10] ;  /* 0xfffff01202157981 */ /* 0x001ea2000c1e1900 */
[C---:B------:R-:W-:Y:S01]  /*0280*/  IMAD.WIDE R22, R14.reuse, R23, UR26 ;  /* 0x0000001a0e167e25 */ /* 0x040fe2000f8e0217 */
[----:B------:R-:W-:Y:S02]  /*0290*/  MOV R8, UR22 ;  /* 0x0000001600087c02 */ /* 0x000fe40008000f00 */
[----:B------:R-:W-:Y:S01]  /*02a0*/  MOV R9, UR23 ;  /* 0x0000001700097c02 */ /* 0x000fe20008000f00 */
[----:B------:R-:W3:Y:S02]  /*02b0*/  LDG.E R19, desc[UR18][R2.64+-0xc] ;  /* 0xfffff41202137981 */ /* 0x000ee4000c1e1900 */
[----:B------:R-:W-:-:S02]  /*02c0*/  IMAD.WIDE R8, R14, 0x4, R8 ;  /* 0x000000040e087825 */ /* 0x000fc400078e0208 */
[----:B------:R-:W2:Y:S01]  /*02d0*/  LDG.E R22, desc[UR18][R22.64] ;  /* 0x0000001216167981 */ /* 0x000ea2000c1e1900 */
[----:B------:R-:W-:Y:S01]  /*02e0*/  MOV R5, 0x4 ;  /* 0x0000000400057802 */ /* 0x000fe20000000f00 */
[C---:B------:R-:W-:Y:S02]  /*02f0*/  IMAD.WIDE R24, R14.reuse, R25, UR6 ;  /* 0x000000060e187e25 */ /* 0x040fe4000f8e0219 */
[----:B------:R0:W3:Y:S02]  /*0300*/  LDG.E R20, desc[UR18][R8.64] ;  /* 0x0000001208147981 */ /* 0x0000e4000c1e1900 */
[----:B------:R-:W-:Y:S02]  /*0310*/  IMAD.WIDE R10, R14, R11, UR8 ;  /* 0x000000080e0a7e25 */ /* 0x000fe4000f8e020b */
[----:B------:R-:W4:Y:S04]  /*0320*/  LDG.E R18, desc[UR18][R24.64] ;  /* 0x0000001218127981 */ /* 0x000f28000c1e1900 */
[----:B------:R-:W4:Y:S01]  /*0330*/  LDG.E R17, desc[UR18][R2.64+-0x8] ;  /* 0xfffff81202117981 */ /* 0x000f22000c1e1900 */
[----:B0-----:R-:W-:-:S02]  /*0340*/  HFMA2 R9, -RZ, RZ, 0, 2.384185791015625e-07 ;  /* 0x00000004ff097431 */ /* 0x001fc400000001ff */
[----:B------:R-:W-:Y:S01]  /*0350*/  IMAD.MOV.U32 R7, RZ, RZ, 0x4 ;  /* 0x00000004ff077424 */ /* 0x000fe200078e00ff */
[----:B------:R0:W5:Y:S01]  /*0360*/  LDG.E R16, desc[UR18][R10.64] ;  /* 0x000000120a107981 */ /* 0x000162000c1e1900 */
[----:B------:R-:W-:-:S03]  /*0370*/  IMAD.WIDE R4, R14, R5, UR10 ;  /* 0x0000000a0e047e25 */ /* 0x000fc6000f8e0205 */
[----:B------:R-:W5:Y:S01]  /*0380*/  LDG.E R15, desc[UR18][R2.64+-0x4] ;  /* 0xfffffc12020f7981 */ /* 0x000f62000c1e1900 */
[C---:B------:R-:W-:Y:S01]  /*0390*/  IMAD.WIDE R6, R14.reuse, R7, UR12 ;  /* 0x0000000c0e067e25 */ /* 0x040fe2000f8e0207 */
[----:B------:R-:W-:Y:S02]  /*03a0*/  MOV R27, 0x4 ;  /* 0x00000004001b7802 */ /* 0x000fe40000000f00 */
[----:B------:R1:W5:Y:S01]  /*03b0*/  LDG.E R4, desc[UR18][R4.64] ;  /* 0x0000001204047981 */ /* 0x000362000c1e1900 */
[----:B------:R-:W-:-:S03]  /*03c0*/  IMAD.WIDE R8, R14, R9, UR14 ;  /* 0x0000000e0e087e25 */ /* 0x000fc6000f8e0209 */
[----:B------:R-:W5:Y:S01]  /*03d0*/  LDG.E R23, desc[UR18][R2.64] ;  /* 0x0000001202177981 */ /* 0x000f62000c1e1900 */
[----:B0-----:R-:W-:-:S03]  /*03e0*/  IMAD.WIDE R10, R14, R27, UR16 ;  /* 0x000000100e0a7e25 */ /* 0x001fc6000f8e021b */
[----:B------:R-:W5:Y:S04]  /*03f0*/  LDG.E R7, desc[UR18][R6.64] ;  /* 0x0000001206077981 */ /* 0x000f68000c1e1900 */
[----:B------:R-:W5:Y:S04]  /*0400*/  LDG.E R24, desc[UR18][R2.64+0x4] ;  /* 0x0000041202187981 */ /* 0x000f68000c1e1900 */
[----:B------:R-:W5:Y:S04]  /*0410*/  LDG.E R8, desc[UR18][R8.64] ;  /* 0x0000001208087981 */ /* 0x000f68000c1e1900 */
[----:B------:R-:W5:Y:S04]  /*0420*/  LDG.E R25, desc[UR18][R2.64+0x8] ;  /* 0x0000081202197981 */ /* 0x000f68000c1e1900 */
[----:B------:R-:W5:Y:S04]  /*0430*/  LDG.E R10, desc[UR18][R10.64] ;  /* 0x000000120a0a7981 */ /* 0x000f68000c1e1900 */
[----:B------:R0:W5:Y:S01]  /*0440*/  LDG.E R27, desc[UR18][R2.64+0xc] ;  /* 0x00000c12021b7981 */ /* 0x000162000c1e1900 */
[----:B------:R-:W-:-:S04]  /*0450*/  UIADD3 UR5, UPT, UPT, UR5, 0x8, URZ ;  /* 0x0000000805057890 */ /* 0x000fc8000fffe0ff */
[----:B------:R-:W-:Y:S01]  /*0460*/  UISETP.NE.AND UP0, UPT, UR5, URZ, UPT ;  /* 0x000000ff0500728c */ /* 0x000fe2000bf05270 */
[----:B-1----:R-:W-:Y:S02]  /*0470*/  MOV R5, UR20 ;  /* 0x0000001400057c02 */ /* 0x002fe40008000f00 */
[----:B0-----:R-:W-:Y:S02]  /*0480*/  IADD3 R2, P0, PT, R2, 0x20, RZ ;  /* 0x0000002002027810 */ /* 0x001fe40007f1e0ff */
[----:B------:R-:W-:Y:S02]  /*0490*/  LEA R14, R5, R14, 0x3 ;  /* 0x0000000e050e7211 */ /* 0x000fe400078e18ff */
[----:B------:R-:W-:Y:S01]  /*04a0*/  IADD3.X R3, PT, PT, RZ, R3, RZ, P0, !PT ;  /* 0x00000003ff037210 */ /* 0x000fe200007fe4ff */
[----:B--2---:R-:W-:-:S04]  /*04b0*/  FFMA R22, R21, R22, R12 ;  /* 0x0000001615167223 */ /* 0x004fc8000000000c */
[----:B---3--:R-:W-:-:S04]  /*04c0*/  FFMA R20, R19, R20, R22 ;  /* 0x0000001413147223 */ /* 0x008fc80000000016 */
[----:B----4-:R-:W-:-:S04]  /*04d0*/  FFMA R18, R17, R18, R20 ;  /* 0x0000001211127223 */ /* 0x010fc80000000014 */
[----:B-----5:R-:W-:-:S04]  /*04e0*/  FFMA R16, R15, R16, R18 ;  /* 0x000000100f107223 */ /* 0x020fc80000000012 */
[----:B------:R-:W-:-:S04]  /*04f0*/  FFMA R23, R23, R4, R16 ;  /* 0x0000000417177223 */ /* 0x000fc80000000010 */
[----:B------:R-:W-:-:S04]  /*0500*/  FFMA R24, R24, R7, R23 ;  /* 0x0000000718187223 */ /* 0x000fc80000000017 */
[----:B------:R-:W-:-:S04]  /*0510*/  FFMA R8, R25, R8, R24 ;  /* 0x0000000819087223 */ /* 0x000fc80000000018 */
[----:B------:R-:W-:Y:S01]  /*0520*/  FFMA R12, R27, R10, R8 ;  /* 0x0000000a1b0c7223 */ /* 0x000fe20000000008 */
[----:B------:R-:W-:Y:S06]  /*0530*/  BRA.U UP0, `(.L_x_6) ;  /* 0xfffffffd003c7547 */ /* 0x000fec000b83ffff */
.L_x_5:
[----:B------:R-:W-:-:S04]  /*0540*/  ULOP3.LUT UR6, UR20, 0x7, URZ, 0xc0, !UPT ;  /* 0x0000000714067892 */ /* 0x000fc8000f8ec0ff */
[----:B------:R-:W-:-:S09]  /*0550*/  UISETP.NE.AND UP0, UPT, UR6, URZ, UPT ;  /* 0x000000ff0600728c */ /* 0x000fd2000bf05270 */
[----:B------:R-:W-:Y:S05]  /*0560*/  BRA.U !UP0, `(.L_x_7) ;  /* 0x0000000508387547 */ /* 0x000fea000b800000 */
[----:B------:R-:W-:Y:S02]  /*0570*/  UISETP.GE.U32.AND UP0, UPT, UR6, 0x4, UPT ;  /* 0x000000040600788c */ /* 0x000fe4000bf06070 */
[----:B------:R-:W-:-:S04]  /*0580*/  ULOP3.LUT UR5, UR20, 0x3, URZ, 0xc0, !UPT ;  /* 0x0000000314057892 */ /* 0x000fc8000f8ec0ff */
[----:B------:R-:W-:-:S03]  /*0590*/  UISETP.NE.AND UP1, UPT, UR5, URZ, UPT ;  /* 0x000000ff0500728c */ /* 0x000fc6000bf25270 */
[----:B------:R-:W-:Y:S08]  /*05a0*/  BRA.U !UP0, `(.L_x_8) ;  /* 0x00000001087c7547 */ /* 0x000ff0000b800000 */
[----:B------:R-:W1:Y:S01]  /*05b0*/  LDC.64 R6, c[0x0][0x388] ;  /* 0x0000e200ff067b82 */ /* 0x000e620000000a00 */
[----:B------:R-:W2:Y:S01]  /*05c0*/  LDCU.64 UR6, c[0x0][0x380] ;  /* 0x00007000ff0677ac */ /* 0x000ea20008000a00 */
[----:B------:R-:W-:Y:S01]  /*05d0*/  IMAD.U32 R9, RZ, RZ, UR4 ;  /* 0x00000004ff097e24 */ /* 0x000fe2000f8e00ff */
[C---:B------:R-:W-:Y:S02]  /*05e0*/  IADD3 R3, PT, PT, R13.reuse, UR4, RZ ;  /* 0x000000040d037c10 */ /* 0x040fe4000fffe0ff */
[----:B------:R-:W-:Y:S01]  /*05f0*/  IADD3 R10, P0, PT, R13, UR4, RZ ;  /* 0x000000040d0a7c10 */ /* 0x000fe2000ff1e0ff */
[----:B------:R-:W-:Y:S01]  /*0600*/  IMAD R9, R9, UR20, R0 ;  /* 0x0000001409097c24 */ /* 0x000fe2000f8e0200 */
[----:B------:R-:W-:Y:S01]  /*0610*/  MOV R11, UR20 ;  /* 0x00000014000b7c02 */ /* 0x000fe20008000f00 */
[----:B------:R-:W3:Y:S01]  /*0620*/  LDC.64 R4, c[0x0][0x380] ;  /* 0x0000e000ff047b82 */ /* 0x000ee20000000a00 */
[----:B------:R-:W-:Y:S01]  /*0630*/  MOV R15, UR20 ;  /* 0x00000014000f7c02 */ /* 0x000fe20008000f00 */
[----:B-1----:R-:W-:Y:S01]  /*0640*/  IMAD.WIDE R6, R9, 0x4, R6 ;  /* 0x0000000409067825 */ /* 0x002fe200078e0206 */
[----:B------:R-:W-:-:S05]  /*0650*/  MOV R9, UR20 ;  /* 0x0000001400097c02 */ /* 0x000fca0008000f00 */
[----:B------:R-:W-:Y:S02]  /*0660*/  IMAD.WIDE R8, R9, 0x4, R6 ;  /* 0x0000000409087825 */ /* 0x000fe400078e0206 */
[----:B0-----:R-:W4:Y:S02]  /*0670*/  LDG.E R6, desc[UR18][R6.64] ;  /* 0x0000001206067981 */ /* 0x001f24000c1e1900 */
[----:B---3--:R-:W-:Y:S01]  /*0680*/  IMAD.WIDE.U32 R4, R3, 0x4, R4 ;  /* 0x0000000403047825 */ /* 0x008fe200078e0004 */
[----:B------:R-:W-:Y:S01]  /*0690*/  IADD3.X R3, PT, PT, RZ, RZ, RZ, P0, !PT ;  /* 0x000000ffff037210 */ /* 0x000fe200007fe4ff */
[----:B------:R-:W3:Y:S01]  /*06a0*/  LDG.E R17, desc[UR18][R8.64] ;  /* 0x0000001208117981 */ /* 0x000ee2000c1e1900 */
[----:B--2---:R-:W-:-:S03]  /*06b0*/  LEA R2, P0, R10, UR6, 0x2 ;  /* 0x000000060a027c11 */ /* 0x004fc6000f8010ff */
[----:B------:R-:W4:Y:S01]  /*06c0*/  LDG.E R5, desc[UR18][R4.64] ;  /* 0x0000001204057981 */ /* 0x000f22000c1e1900 */
[----:B------:R-:W-:Y:S01]  /*06d0*/  LEA.HI.X R3, R10, UR7, R3, 0x2, P0 ;  /* 0x000000070a037c11 */ /* 0x000fe200080f1403 */
[----:B------:R-:W-:-:S04]  /*06e0*/  IMAD.WIDE R10, R11, 0x4, R8 ;  /* 0x000000040b0a7825 */ /* 0x000fc800078e0208 */
[----:B------:R-:W3:Y:S01]  /*06f0*/  LDG.E R16, desc[UR18][R2.64+0x4] ;  /* 0x0000041202107981 */ /* 0x000ee2000c1e1900 */
[----:B------:R-:W-:-:S03]  /*0700*/  IMAD.WIDE R14, R15, 0x4, R10 ;  /* 0x000000040f0e7825 */ /* 0x000fc600078e020a */
[----:B------:R-:W2:Y:S04]  /*0710*/  LDG.E R19, desc[UR18][R10.64] ;  /* 0x000000120a137981 */ /* 0x000ea8000c1e1900 */
[----:B------:R-:W2:Y:S04]  /*0720*/  LDG.E R18, desc[UR18][R2.64+0x8] ;  /* 0x0000081202127981 */ /* 0x000ea8000c1e1900 */
[----:B------:R-:W5:Y:S04]  /*0730*/  LDG.E R20, desc[UR18][R2.64+0xc] ;  /* 0x00000c1202147981 */ /* 0x000f68000c1e1900 */
[----:B------:R-:W5:Y:S01]  /*0740*/  LDG.E R14, desc[UR18][R14.64] ;  /* 0x000000120e0e7981 */ /* 0x000f62000c1e1900 */
[----:B------:R-:W-:Y:S01]  /*0750*/  UIADD3 UR4, UPT, UPT, UR4, 0x4, URZ ;  /* 0x0000000404047890 */ /* 0x000fe2000fffe0ff */
[----:B----4-:R-:W-:-:S04]  /*0760*/  FFMA R5, R5, R6, R12 ;  /* 0x0000000605057223 */ /* 0x010fc8000000000c */
[----:B---3--:R-:W-:-:S04]  /*0770*/  FFMA R5, R16, R17, R5 ;  /* 0x0000001110057223 */ /* 0x008fc80000000005 */
[----:B--2---:R-:W-:-:S04]  /*0780*/  FFMA R5, R18, R19, R5 ;  /* 0x0000001312057223 */ /* 0x004fc80000000005 */
[----:B-----5:R-:W-:-:S07]  /*0790*/  FFMA R12, R20, R14, R5 ;  /* 0x0000000e140c7223 */ /* 0x020fce0000000005 */
.L_x_8:
        /* <DEDUP_REMOVED lines=8> */
[----:B------:R-:W-:Y:S01]  /*0820*/  PLOP3.LUT P0, PT, PT, PT, UP1, 0x80, 0x8 ;  /* 0x000000000008781c */ /* 0x000fe20003f0f018 */
[----:B------:R-:W2:Y:S04]  /*0830*/  @UP0 LDCU.64 UR6, c[0x0][0x380] ;  /* 0x00007000ff0607ac */ /* 0x000ea80008000a00 */
[----:B------:R-:W3:Y:S03]  /*0840*/  @!UP1 LDCU.128 UR12, c[0x0][0x380] ;  /* 0x00007000ff0c97ac */ /* 0x000ee60008000c00 */
[C---:B------:R-:W-:Y:S02]  /*0850*/  @P1 IADD3 R3, PT, PT, R13.reuse, UR4, RZ ;  /* 0x000000040d031c10 */ /* 0x040fe4000fffe0ff */
[----:B------:R-:W-:Y:S01]  /*0860*/  @P1 IADD3 R6, P2, PT, R13, UR4, RZ ;  /* 0x000000040d061c10 */ /* 0x000fe2000ff5e0ff */
[----:B------:R-:W-:Y:S01]  /*0870*/  @UP0 UIADD3 UR4, UPT, UPT, UR4, 0x2, URZ ;  /* 0x0000000204040890 */ /* 0x000fe2000fffe0ff */
[----:B-1----:R-:W-:Y:S01]  /*0880*/  MOV R11, UR9 ;  /* 0x00000009000b7c02 */ /* 0x002fe20008000f00 */
[----:B------:R-:W-:Y:S01]  /*0890*/  IMAD.U32 R10, RZ, RZ, UR8 ;  /* 0x00000008ff0a7e24 */ /* 0x000fe2000f8e00ff */
[----:B------:R-:W-:-:S02]  /*08a0*/  MOV R4, UR10 ;  /* 0x0000000a00047c02 */ /* 0x000fc40008000f00 */
[----:B------:R-:W-:Y:S01]  /*08b0*/  MOV R5, UR11 ;  /* 0x0000000b00057c02 */ /* 0x000fe20008000f00 */
[----:B------:R-:W-:-:S04]  /*08c0*/  @P1 IMAD.WIDE.U32 R10, R3, 0x4, R10 ;  /* 0x00000004030a1825 */ /* 0x000fc800078e000a */
[----:B------:R-:W-:Y:S01]  /*08d0*/  @P1 IMAD R3, R7, UR20, R0 ;  /* 0x0000001407031c24 */ /* 0x000fe2000f8e0200 */
[----:B------:R-:W-:Y:S01]  /*08e0*/  @P1 IADD3.X R7, PT, PT, RZ, RZ, RZ, P2, !PT ;  /* 0x000000ffff071210 */ /* 0x000fe200017fe4ff */
[----:B------:R-:W-:Y:S01]  /*08f0*/  IMAD.U32 R19, RZ, RZ, UR4 ;  /* 0x00000004ff137e24 */ /* 0x000fe2000f8e00ff */
[C---:B--2---:R-:W-:Y:S01]  /*0900*/  @P1 LEA R2, P2, R6.reuse, UR6, 0x2 ;  /* 0x0000000606021c11 */ /* 0x044fe2000f8410ff */
[----:B------:R-:W-:Y:S01]  /*0910*/  @P1 IMAD.WIDE R4, R3, 0x4, R4 ;  /* 0x0000000403041825 */ /* 0x000fe200078e0204 */
[----:B------:R-:W-:Y:S01]  /*0920*/  @!P0 IADD3 R17, PT, PT, R13, UR4, RZ ;  /* 0x000000040d118c10 */ /* 0x000fe2000fffe0ff */
[----:B0-----:R-:W2:Y:S01]  /*0930*/  @P1 LDG.E R11, desc[UR18][R10.64] ;  /* 0x000000120a0b1981 */ /* 0x001ea2000c1e1900 */
[----:B------:R-:W-:Y:S01]  /*0940*/  @P1 LEA.HI.X R3, R6, UR7, R7, 0x2, P2 ;  /* 0x0000000706031c11 */ /* 0x000fe200090f1407 */
[----:B------:R-:W-:Y:S01]  /*0950*/  @!P0 IMAD R19, R19, UR20, R0 ;  /* 0x0000001413138c24 */ /* 0x000fe2000f8e0200 */
[----:B---3--:R-:W-:Y:S01]  /*0960*/  MOV R6, UR12 ;  /* 0x0000000c00067c02 */ /* 0x008fe20008000f00 */
[----:B------:R-:W-:Y:S01]  /*0970*/  @P1 IMAD.WIDE R14, R15, 0x4, R4 ;  /* 0x000000040f0e1825 */ /* 0x000fe200078e0204 */
[----:B------:R-:W-:Y:S01]  /*0980*/  MOV R7, UR13 ;  /* 0x0000000d00077c02 */ /* 0x000fe20008000f00 */
[----:B------:R-:W2:Y:S01]  /*0990*/  @P1 LDG.E R4, desc[UR18][R4.64] ;  /* 0x0000001204041981 */ /* 0x000ea2000c1e1900 */
[----:B------:R-:W-:-:S02]  /*09a0*/  MOV R8, UR14 ;  /* 0x0000000e00087c02 */ /* 0x000fc40008000f00 */
[----:B------:R-:W-:Y:S01]  /*09b0*/  MOV R9, UR15 ;  /* 0x0000000f00097c02 */ /* 0x000fe20008000f00 */
[----:B------:R-:W-:Y:S01]  /*09c0*/  @!P0 IMAD.WIDE.U32 R6, R17, 0x4, R6 ;  /* 0x0000000411068825 */ /* 0x000fe200078e0006 */
        /* <DEDUP_REMOVED lines=8> */
.L_x_7:
[----:B------:R-:W1:Y:S01]  /*0a50*/  LDC.64 R2, c[0x0][0x390] ;  /* 0x0000e400ff027b82 */ /* 0x000e620000000a00 */
[----:B------:R-:W-:-:S05]  /*0a60*/  IADD3 R13, PT, PT, R0, R13, RZ ;  /* 0x0000000d000d7210 */ /* 0x000fca0007ffe0ff */
[----:B-1----:R-:W-:-:S05]  /*0a70*/  IMAD.WIDE R2, R13, 0x4, R2 ;  /* 0x000000040d027825 */ /* 0x002fca00078e0202 */
[----:B0-----:R-:W-:Y:S01]  /*0a80*/  STG.E desc[UR18][R2.64], R12 ;  /* 0x0000000c02007986 */ /* 0x001fe2000c101912 */
[----:B------:R-:W-:Y:S05]  /*0a90*/  EXIT ;  /* 0x000000000000794d */ /* 0x000fea0003800000 */
.L_x_9:
        /* <DEDUP_REMOVED lines=14> */
.L_x_11:


//--------------------- .nv.shared.reserved.0     --------------------------
	.section	.nv.shared.reserved.0,"aw",@nobits
	.weak		__nv_reservedSMEM_offset_0_alias
	.size		__nv_reservedSMEM_offset_0_alias, 0, 64
	.other		__nv_reservedSMEM_offset_0_alias,@"STO_CUDA_RESERVED_SHARED STV_DEFAULT"
__nv_reservedSMEM_offset_0_alias:
	.zero		0
	.zero		64


//--------------------- .nv.constant0._Z27matrix_multiply_rows_kernelPfS_S_iii --------------------------
	.section	.nv.constant0._Z27matrix_multiply_rows_kernelPfS_S_iii,"a",@progbits
	.sectionflags	@""
	.align	4
.nv.constant0._Z27matrix_multiply_rows_kernelPfS_S_iii:
	.zero		932


//--------------------- .nv.constant0._Z22matrix_multiply_kernelPfS_S_i --------------------------
	.section	.nv.constant0._Z22matrix_multiply_kernelPfS_S_i,"a",@progbits
	.sectionflags	@""
	.align	4
.nv.constant0._Z22matrix_multiply_kernelPfS_S_i:
	.zero		924


//--------------------- SYMBOLS --------------------------

	.type		.nv.reservedSmem.offset0,@object
	.size		.nv.reservedSmem.offset0,0x4
